	.headerflags	@"EF_CUDA_TEXMODE_UNIFIED EF_CUDA_64BIT_ADDRESS EF_CUDA_ACCELERATORS EF_CUDA_SM90 EF_CUDA_VIRTUAL_SM(EF_CUDA_SM90)"
	.elftype	@"ET_EXEC"


//--------------------- .nv.info                  --------------------------
	.section	.nv.info,"",@"SHT_CUDA_INFO"
	.align	4


	//----- nvinfo : EIATTR_REGCOUNT
	.align		4
        /*0000*/ 	.byte	0x04, 0x2f
        /*0002*/ 	.short	(.L_1 - .L_0)
	.align		4
.L_0:
        /*0004*/ 	.word	index@(triton_poi_fused_clone_65)
        /*0008*/ 	.word	0x0000001b


	//----- nvinfo : EIATTR_MIN_STACK_SIZE
	.align		4
.L_1:
        /*000c*/ 	.byte	0x04, 0x12
        /*000e*/ 	.short	(.L_3 - .L_2)
	.align		4
.L_2:
        /*0010*/ 	.word	index@(triton_poi_fused_clone_65)
        /*0014*/ 	.word	0x00000000


	//----- nvinfo : EIATTR_FRAME_SIZE
	.align		4
.L_3:
        /*0018*/ 	.byte	0x04, 0x11
        /*001a*/ 	.short	(.L_5 - .L_4)
	.align		4
.L_4:
        /*001c*/ 	.word	index@(triton_poi_fused_clone_65)
        /*0020*/ 	.word	0x00000000


	//----- nvinfo : EIATTR_MIN_STACK_SIZE
	.align		4
.L_5:
        /*0024*/ 	.byte	0x04, 0x12
        /*0026*/ 	.short	(.L_7 - .L_6)
	.align		4
.L_6:
        /*0028*/ 	.word	index@(triton_poi_fused_clone_65)
        /*002c*/ 	.word	0x00000000
.L_7:


//--------------------- .nv.info.triton_poi_fused_clone_65 --------------------------
	.section	.nv.info.triton_poi_fused_clone_65,"",@"SHT_CUDA_INFO"
	.sectionflags	@""
	.align	4


	//----- nvinfo : EIATTR_CUDA_API_VERSION
	.align		4
        /*0000*/ 	.byte	0x04, 0x37
        /*0002*/ 	.short	(.L_9 - .L_8)
.L_8:
        /*0004*/ 	.word	0x0000007c


	//----- nvinfo : EIATTR_KPARAM_INFO
	.align		4
.L_9:
        /*0008*/ 	.byte	0x04, 0x17
        /*000a*/ 	.short	(.L_11 - .L_10)
.L_10:
        /*000c*/ 	.word	0x00000000
        /*0010*/ 	.short	0x0003
        /*0012*/ 	.short	0x0014
        /*0014*/ 	.byte	0x00, 0xf0, 0x11, 0x00


	//----- nvinfo : EIATTR_KPARAM_INFO
	.align		4
.L_11:
        /*0018*/ 	.byte	0x04, 0x17
        /*001a*/ 	.short	(.L_13 - .L_12)
.L_12:
        /*001c*/ 	.word	0x00000000
        /*0020*/ 	.short	0x0002
        /*0022*/ 	.short	0x0010
        /*0024*/ 	.byte	0x00, 0xf0, 0x11, 0x00


	//----- nvinfo : EIATTR_KPARAM_INFO
	.align		4
.L_13:
        /*0028*/ 	.byte	0x04, 0x17
        /*002a*/ 	.short	(.L_15 - .L_14)
.L_14:
        /*002c*/ 	.word	0x00000000
        /*0030*/ 	.short	0x0001
        /*0032*/ 	.short	0x0008
        /*0034*/ 	.byte	0x00, 0xf4, 0x21, 0x00


	//----- nvinfo : EIATTR_KPARAM_INFO
	.align		4
.L_15:
        /*0038*/ 	.byte	0x04, 0x17
        /*003a*/ 	.short	(.L_17 - .L_16)
.L_16:
        /*003c*/ 	.word	0x00000000
        /*0040*/ 	.short	0x0000
        /*0042*/ 	.short	0x0000
        /*0044*/ 	.byte	0x00, 0xf4, 0x21, 0x00


	//----- nvinfo : EIATTR_SPARSE_MMA_MASK
	.align		4
.L_17:
        /*0048*/ 	.byte	0x03, 0x50
        /*004a*/ 	.short	0x0000


	//----- nvinfo : EIATTR_MAXREG_COUNT
	.align		4
        /*004c*/ 	.byte	0x03, 0x1b
        /*004e*/ 	.short	0x00ff


	//----- nvinfo : EIATTR_EXIT_INSTR_OFFSETS
	.align		4
        /*0050*/ 	.byte	0x04, 0x1c
        /*0052*/ 	.short	(.L_19 - .L_18)


	//   ....[0]....
.L_18:
        /*0054*/ 	.word	0x00000500


	//   ....[1]....
        /*0058*/ 	.word	0x00000590


	//----- nvinfo : EIATTR_REQNTID
	.align		4
.L_19:
        /*005c*/ 	.byte	0x04, 0x10
        /*005e*/ 	.short	(.L_21 - .L_20)
.L_20:
        /*0060*/ 	.word	0x00000080
        /*0064*/ 	.word	0x00000001
        /*0068*/ 	.word	0x00000001


	//----- nvinfo : EIATTR_CBANK_PARAM_SIZE
	.align		4
.L_21:
        /*006c*/ 	.byte	0x03, 0x19
        /*006e*/ 	.short	0x0018


	//----- nvinfo : EIATTR_PARAM_CBANK
	.align		4
        /*0070*/ 	.byte	0x04, 0x0a
        /*0072*/ 	.short	(.L_23 - .L_22)
	.align		4
.L_22:
        /*0074*/ 	.word	index@(.nv.constant0.triton_poi_fused_clone_65)
        /*0078*/ 	.short	0x0210
        /*007a*/ 	.short	0x0018


	//----- nvinfo : EIATTR_SW_WAR
	.align		4
.L_23:
        /*007c*/ 	.byte	0x04, 0x36
        /*007e*/ 	.short	(.L_25 - .L_24)
.L_24:
        /*0080*/ 	.word	0x00000008
.L_25:


//--------------------- .nv.callgraph             --------------------------
	.section	.nv.callgraph,"",@"SHT_CUDA_CALLGRAPH"
	.align	4
	.sectionentsize	8
	.align		4
        /*0000*/ 	.word	0x00000000
	.align		4
        /*0004*/ 	.word	0xffffffff
	.align		4
        /*0008*/ 	.word	0x00000000
	.align		4
        /*000c*/ 	.word	0xfffffffe
	.align		4
        /*0010*/ 	.word	0x00000000
	.align		4
        /*0014*/ 	.word	0xfffffffd
	.align		4
        /*0018*/ 	.word	0x00000000
	.align		4
        /*001c*/ 	.word	0xfffffffc


//--------------------- .text.triton_poi_fused_clone_65 --------------------------
	.section	.text.triton_poi_fused_clone_65,"ax",@progbits
	.sectionflags	@"SHF_BARRIERS=1"
	.align	128
        .global         triton_poi_fused_clone_65
        .type           triton_poi_fused_clone_65,@function
        .size           triton_poi_fused_clone_65,(.L_x_1 - triton_poi_fused_clone_65)
        .other          triton_poi_fused_clone_65,@"STO_CUDA_ENTRY STV_DEFAULT"
triton_poi_fused_clone_65:
.text.triton_poi_fused_clone_65:
[----:B------:R-:W0:Y:S02]  /*0000*/  LDC R1, c[0x0][0x28] ;  /* 0x00000a00ff017b82 */ /* 0x000e240000000800 */
[----:B------:R-:W1:Y:S01]  /*0010*/  S2R R2, SR_CTAID.Y ;  /* 0x0000000000027919 */ /* 0x000e620000002600 */
[----:B------:R-:W2:Y:S01]  /*0020*/  LDC.64 R8, c[0x0][0x210] ;  /* 0x00008400ff087b82 */ /* 0x000ea20000000a00 */
[----:B------:R-:W-:Y:S01]  /*0030*/  ULDC.64 UR6, c[0x0][0x208] ;  /* 0x0000820000067ab9 */ /* 0x000fe20000000a00 */
[----:B------:R-:W3:Y:S01]  /*0040*/  S2R R12, SR_TID.X ;  /* 0x00000000000c7919 */ /* 0x000ee20000002100 */
[----:B------:R-:W4:Y:S01]  /*0050*/  S2R R6, SR_CTAID.X ;  /* 0x0000000000067919 */ /* 0x000f220000002500 */
[----:B-1----:R-:W-:Y:S01]  /*0060*/  IMAD.SHL.U32 R0, R2, 0x20, RZ ;  /* 0x0000002002007824 */ /* 0x002fe200078e00ff */
[----:B------:R-:W-:Y:S01]  /*0070*/  SHF.R.S32.HI R3, RZ, 0x1a, R2 ;  /* 0x0000001aff037819 */ /* 0x000fe20000011402 */
[----:B---3--:R-:W-:-:S03]  /*0080*/  IMAD.SHL.U32 R17, R12, 0x4, RZ ;  /* 0x000000040c117824 */ /* 0x008fc600078e00ff */
[----:B------:R-:W-:Y:S01]  /*0090*/  SGXT R3, R3, 0x1 ;  /* 0x000000010303781a */ /* 0x000fe20000000200 */
[----:B----4-:R-:W-:Y:S01]  /*00a0*/  IMAD.SHL.U32 R2, R6, 0x20, RZ ;  /* 0x0000002006027824 */ /* 0x010fe200078e00ff */
[----:B------:R-:W-:-:S04]  /*00b0*/  LOP3.LUT R4, R0, 0x1c, R17, 0xf8, !PT ;  /* 0x0000001c00047812 */ /* 0x000fc800078ef811 */
[----:B------:R-:W-:Y:S02]  /*00c0*/  LEA.HI R5, R3, R4, RZ, 0x8 ;  /* 0x0000000403057211 */ /* 0x000fe400078f40ff */
[----:B------:R-:W-:Y:S02]  /*00d0*/  SHF.R.U32.HI R3, RZ, 0x3, R12 ;  /* 0x00000003ff037819 */ /* 0x000fe4000001160c */
[C---:B------:R-:W-:Y:S01]  /*00e0*/  LOP3.LUT R7, R5.reuse, 0xffffff00, RZ, 0xc0, !PT ;  /* 0xffffff0005077812 */ /* 0x040fe200078ec0ff */
[----:B------:R-:W-:Y:S01]  /*00f0*/  IMAD.SHL.U32 R6, R5, 0x100, RZ ;  /* 0x0000010005067824 */ /* 0x000fe200078e00ff */
[----:B------:R-:W-:-:S04]  /*0100*/  SGXT.U32 R3, R3, 0x4 ;  /* 0x000000040303781a */ /* 0x000fc80000000000 */
[----:B------:R-:W-:Y:S02]  /*0110*/  LOP3.LUT R6, R6, 0xffff0000, RZ, 0xc0, !PT ;  /* 0xffff000006067812 */ /* 0x000fe400078ec0ff */
[----:B------:R-:W-:Y:S02]  /*0120*/  LOP3.LUT R5, R2, R3, RZ, 0xfc, !PT ;  /* 0x0000000302057212 */ /* 0x000fe400078efcff */
[----:B------:R-:W-:Y:S02]  /*0130*/  IADD3 R11, R6, R4, -R7 ;  /* 0x00000004060b7210 */ /* 0x000fe40007ffe807 */
[----:B------:R-:W-:Y:S02]  /*0140*/  CS2R R6, SRZ ;  /* 0x0000000000067805 */ /* 0x000fe4000001ff00 */
[C---:B------:R-:W-:Y:S02]  /*0150*/  ISETP.GE.AND P0, PT, R5.reuse, 0x100, PT ;  /* 0x000001000500780c */ /* 0x040fe40003f06270 */
[----:B------:R-:W-:Y:S01]  /*0160*/  LOP3.LUT R10, R2, 0x10, R3, 0xfe, !PT ;  /* 0x00000010020a7812 */ /* 0x000fe200078efe03 */
[----:B------:R-:W-:Y:S01]  /*0170*/  IMAD R15, R5, 0x100, R11 ;  /* 0x00000100050f7824 */ /* 0x000fe200078e020b */
[----:B------:R-:W-:-:S02]  /*0180*/  CS2R R4, SRZ ;  /* 0x0000000000047805 */ /* 0x000fc4000001ff00 */
[C---:B------:R-:W-:Y:S01]  /*0190*/  ISETP.GE.AND P1, PT, R10.reuse, 0x100, PT ;  /* 0x000001000a00780c */ /* 0x040fe20003f26270 */
[----:B------:R-:W-:Y:S02]  /*01a0*/  IMAD R19, R10, 0x100, R11 ;  /* 0x000001000a137824 */ /* 0x000fe400078e020b */
[----:B--2---:R-:W-:Y:S01]  /*01b0*/  IMAD.WIDE R14, R15, 0x4, R8 ;  /* 0x000000040f0e7825 */ /* 0x004fe200078e0208 */
[----:B------:R-:W-:-:S03]  /*01c0*/  CS2R R10, SRZ ;  /* 0x00000000000a7805 */ /* 0x000fc6000001ff00 */
[----:B------:R-:W-:Y:S01]  /*01d0*/  IMAD.WIDE R18, R19, 0x4, R8 ;  /* 0x0000000413127825 */ /* 0x000fe200078e0208 */
[----:B------:R-:W-:Y:S01]  /*01e0*/  CS2R R8, SRZ ;  /* 0x0000000000087805 */ /* 0x000fe2000001ff00 */
[----:B------:R1:W2:Y:S05]  /*01f0*/  @!P0 LDG.E.EL.128 R4, desc[UR6][R14.64] ;  /* 0x000000060e048981 */ /* 0x0002aa000c2e1d00 */
[----:B------:R3:W4:Y:S01]  /*0200*/  @!P1 LDG.E.EL.128 R8, desc[UR6][R18.64] ;  /* 0x0000000612089981 */ /* 0x000722000c2e1d00 */
[----:B------:R-:W5:Y:S01]  /*0210*/  S2UR UR5, SR_CgaCtaId ;  /* 0x00000000000579c3 */ /* 0x000f620000008800 */
[----:B------:R-:W-:Y:S01]  /*0220*/  IMAD.SHL.U32 R13, R12, 0x80, RZ ;  /* 0x000000800c0d7824 */ /* 0x000fe200078e00ff */
[----:B------:R-:W-:Y:S01]  /*0230*/  UMOV UR4, 0x400 ;  /* 0x0000040000047882 */ /* 0x000fe20000000000 */
[----:B------:R-:W-:-:S03]  /*0240*/  SHF.R.U32.HI R16, RZ, 0x1, R12 ;  /* 0x00000001ff107819 */ /* 0x000fc6000001160c */
[----:B------:R-:W-:Y:S02]  /*0250*/  LOP3.LUT R12, R13, 0x380, RZ, 0xc0, !PT ;  /* 0x000003800d0c7812 */ /* 0x000fe400078ec0ff */
[----:B------:R-:W-:Y:S02]  /*0260*/  LOP3.LUT R24, R16, 0x3c, RZ, 0xc0, !PT ;  /* 0x0000003c10187812 */ /* 0x000fe400078ec0ff */
[C---:B-1----:R-:W-:Y:S02]  /*0270*/  LOP3.LUT R14, R12.reuse, 0x20, RZ, 0xfc, !PT ;  /* 0x000000200c0e7812 */ /* 0x042fe400078efcff */
[C---:B------:R-:W-:Y:S02]  /*0280*/  LOP3.LUT R15, R12.reuse, 0x40, RZ, 0xfc, !PT ;  /* 0x000000400c0f7812 */ /* 0x040fe400078efcff */
[C---:B------:R-:W-:Y:S02]  /*0290*/  LOP3.LUT R13, R12.reuse, R3, RZ, 0xfc, !PT ;  /* 0x000000030c0d7212 */ /* 0x040fe400078efcff */
[----:B---3--:R-:W-:Y:S01]  /*02a0*/  LOP3.LUT R18, R12, 0x60, RZ, 0xfc, !PT ;  /* 0x000000600c127812 */ /* 0x008fe200078efcff */
[----:B-----5:R-:W-:-:S06]  /*02b0*/  UPRMT UR4, UR5, 0x654, UR4 ;  /* 0x0000065405047896 */ /* 0x020fcc0008000004 */
[----:B------:R-:W-:Y:S02]  /*02c0*/  LEA.HI R12, R12, UR4, RZ, 0x1d ;  /* 0x000000040c0c7c11 */ /* 0x000fe4000f8fe8ff */
[----:B------:R-:W-:Y:S02]  /*02d0*/  LEA.HI R14, R14, UR4, RZ, 0x1d ;  /* 0x000000040e0e7c11 */ /* 0x000fe4000f8fe8ff */
[----:B------:R-:W-:Y:S01]  /*02e0*/  LEA.HI R16, R15, UR4, RZ, 0x1d ;  /* 0x000000040f107c11 */ /* 0x000fe2000f8fe8ff */
[C---:B------:R-:W-:Y:S01]  /*02f0*/  IMAD R21, R13.reuse, 0x4, R12 ;  /* 0x000000040d157824 */ /* 0x040fe200078e020c */
[----:B------:R-:W-:Y:S01]  /*0300*/  LEA.HI R18, R18, UR4, RZ, 0x1d ;  /* 0x0000000412127c11 */ /* 0x000fe2000f8fe8ff */
[C---:B------:R-:W-:Y:S02]  /*0310*/  IMAD R20, R13.reuse, 0x4, R14 ;  /* 0x000000040d147824 */ /* 0x040fe400078e020e */
[----:B------:R-:W-:Y:S01]  /*0320*/  IMAD R23, R13, 0x4, R16 ;  /* 0x000000040d177824 */ /* 0x000fe200078e0210 */
[----:B------:R-:W-:Y:S01]  /*0330*/  LOP3.LUT R16, R17, 0x1fc, RZ, 0xc0, !PT ;  /* 0x000001fc11107812 */ /* 0x000fe200078ec0ff */
[----:B------:R-:W-:Y:S01]  /*0340*/  IMAD R22, R13, 0x4, R18 ;  /* 0x000000040d167824 */ /* 0x000fe200078e0212 */
[----:B------:R-:W-:Y:S01]  /*0350*/  LOP3.LUT R17, R2, 0x1c, R17, 0xf8, !PT ;  /* 0x0000001c02117812 */ /* 0x000fe200078ef811 */
[----:B------:R-:W-:Y:S01]  /*0360*/  VIADD R13, R24, UR4 ;  /* 0x00000004180d7c36 */ /* 0x000fe20008000000 */
[----:B------:R-:W1:Y:S01]  /*0370*/  LDC.64 R18, c[0x0][0x218] ;  /* 0x00008600ff127b82 */ /* 0x000e620000000a00 */
[----:B------:R-:W-:-:S02]  /*0380*/  LOP3.LUT R2, R0, R3, RZ, 0xfc, !PT ;  /* 0x0000000300027212 */ /* 0x000fc400078efcff */
[C---:B------:R-:W-:Y:S01]  /*0390*/  IMAD R24, R16.reuse, 0x4, R13 ;  /* 0x0000000410187824 */ /* 0x040fe200078e020d */
[----:B------:R-:W-:Y:S01]  /*03a0*/  ISETP.GE.AND P0, PT, R17, 0x100, PT ;  /* 0x000001001100780c */ /* 0x000fe20003f06270 */
[----:B--2---:R2:W-:Y:S04]  /*03b0*/  STS [R21], R4 ;  /* 0x0000000415007388 */ /* 0x0045e80000000800 */
[----:B------:R3:W-:Y:S04]  /*03c0*/  STS [R20+0x80], R5 ;  /* 0x0000800514007388 */ /* 0x0007e80000000800 */
[----:B------:R-:W-:Y:S01]  /*03d0*/  STS [R23+0x100], R6 ;  /* 0x0001000617007388 */ /* 0x000fe20000000800 */
[----:B--2---:R-:W-:-:S03]  /*03e0*/  LOP3.LUT R4, R16, 0x200, RZ, 0xfc, !PT ;  /* 0x0000020010047812 */ /* 0x004fc600078efcff */
[----:B------:R2:W-:Y:S01]  /*03f0*/  STS [R22+0x180], R7 ;  /* 0x0001800716007388 */ /* 0x0005e20000000800 */
[----:B------:R-:W-:Y:S01]  /*0400*/  SHF.R.U32.HI R4, RZ, 0x3, R4 ;  /* 0x00000003ff047819 */ /* 0x000fe20000011604 */
[----:B---3--:R-:W-:Y:S02]  /*0410*/  IMAD R5, R2, 0x100, R17 ;  /* 0x0000010002057824 */ /* 0x008fe400078e0211 */
[----:B----4-:R-:W-:Y:S01]  /*0420*/  STS [R21+0x40], R8 ;  /* 0x0000400815007388 */ /* 0x010fe20000000800 */
[----:B------:R-:W-:Y:S01]  /*0430*/  LOP3.LUT R2, R4, 0x7c, RZ, 0xc0, !PT ;  /* 0x0000007c04027812 */ /* 0x000fe200078ec0ff */
[----:B-1----:R-:W-:Y:S02]  /*0440*/  IMAD.WIDE R4, R5, 0x4, R18 ;  /* 0x0000000405047825 */ /* 0x002fe400078e0212 */
[----:B------:R-:W-:Y:S02]  /*0450*/  STS [R20+0xc0], R9 ;  /* 0x0000c00914007388 */ /* 0x000fe40000000800 */
[----:B--2---:R-:W-:-:S02]  /*0460*/  VIADD R7, R2, UR4 ;  /* 0x0000000402077c36 */ /* 0x004fc40008000000 */
[----:B------:R-:W-:Y:S02]  /*0470*/  STS [R23+0x140], R10 ;  /* 0x0001400a17007388 */ /* 0x000fe40000000800 */
[----:B------:R-:W-:Y:S02]  /*0480*/  IMAD R16, R16, 0x4, R7 ;  /* 0x0000000410107824 */ /* 0x000fe400078e0207 */
[----:B------:R-:W-:Y:S01]  /*0490*/  STS [R22+0x1c0], R11 ;  /* 0x0001c00b16007388 */ /* 0x000fe20000000800 */
[----:B------:R-:W-:Y:S06]  /*04a0*/  BAR.SYNC.DEFER_BLOCKING 0x0 ;  /* 0x0000000000007b1d */ /* 0x000fec0000010000 */
[----:B------:R-:W-:Y:S04]  /*04b0*/  LDS R12, [R24] ;  /* 0x00000000180c7984 */ /* 0x000fe80000000800 */
[----:B------:R-:W-:Y:S04]  /*04c0*/  LDS R13, [R24+0x4] ;  /* 0x00000400180d7984 */ /* 0x000fe80000000800 */
[----:B------:R-:W-:Y:S04]  /*04d0*/  LDS R14, [R24+0x8] ;  /* 0x00000800180e7984 */ /* 0x000fe80000000800 */
[----:B------:R-:W1:Y:S04]  /*04e0*/  LDS R15, [R24+0xc] ;  /* 0x00000c00180f7984 */ /* 0x000e680000000800 */
[----:B-1----:R1:W-:Y:S01]  /*04f0*/  @!P0 STG.E.128 desc[UR6][R4.64], R12 ;  /* 0x0000000c04008986 */ /* 0x0023e2000c101d06 */
[----:B------:R-:W-:Y:S05]  /*0500*/  @P0 EXIT ;  /* 0x000000000000094d */ /* 0x000fea0003800000 */
[----:B-1----:R-:W-:Y:S01]  /*0510*/  LDS R4, [R16+0x800] ;  /* 0x0008000010047984 */ /* 0x002fe20000000800 */
[----:B------:R-:W-:-:S03]  /*0520*/  LOP3.LUT R0, R0, 0x10, R3, 0xfe, !PT ;  /* 0x0000001000007812 */ /* 0x000fc600078efe03 */
[----:B------:R-:W-:Y:S02]  /*0530*/  LDS R5, [R16+0x804] ;  /* 0x0008040010057984 */ /* 0x000fe40000000800 */
[----:B------:R-:W-:Y:S02]  /*0540*/  IMAD R17, R0, 0x100, R17 ;  /* 0x0000010000117824 */ /* 0x000fe400078e0211 */
[----:B------:R-:W-:Y:S02]  /*0550*/  LDS R6, [R16+0x808] ;  /* 0x0008080010067984 */ /* 0x000fe40000000800 */
[----:B------:R-:W-:Y:S02]  /*0560*/  IMAD.WIDE R18, R17, 0x4, R18 ;  /* 0x0000000411127825 */ /* 0x000fe400078e0212 */
[----:B------:R-:W0:Y:S04]  /*0570*/  LDS R7, [R16+0x80c] ;  /* 0x00080c0010077984 */ /* 0x000e280000000800 */
[----:B0-----:R-:W-:Y:S01]  /*0580*/  STG.E.128 desc[UR6][R18.64], R4 ;  /* 0x0000000412007986 */ /* 0x001fe2000c101d06 */
[----:B------:R-:W-:Y:S05]  /*0590*/  EXIT ;  /* 0x000000000000794d */ /* 0x000fea0003800000 */
.L_x_0:
[----:B------:R-:W-:-:S00]  /*05a0*/  BRA `(.L_x_0) ;  /* 0xfffffffc00fc7947 */ /* 0x000fc0000383ffff */
[----:B------:R-:W-:-:S00]  /*05b0*/  NOP ;  /* 0x0000000000007918 */ /* 0x000fc00000000000 */
        /* <DEDUP_REMOVED lines=12> */
.L_x_1:


//--------------------- .nv.shared.triton_poi_fused_clone_65 --------------------------
	.section	.nv.shared.triton_poi_fused_clone_65,"aw",@nobits
	.sectionflags	@""
	.align	16
	.zero		1024


//--------------------- .nv.constant0.triton_poi_fused_clone_65 --------------------------
	.section	.nv.constant0.triton_poi_fused_clone_65,"a",@progbits
	.sectionflags	@""
	.align	4
.nv.constant0.triton_poi_fused_clone_65:
	.zero		552
